//
// Generated by NVIDIA NVVM Compiler
//
// Compiler Build ID: CL-36424714
// Cuda compilation tools, release 13.0, V13.0.88
// Based on NVVM 20.0.0
//

.version 9.0
.target sm_100
.address_size 64

	// .globl	_ZN8mmdeploy9operation4cuda4impl14_ThresholdMaskIfEEvPKT_Phmf

.visible .entry _ZN8mmdeploy9operation4cuda4impl14_ThresholdMaskIfEEvPKT_Phmf(
	.param .u64 .ptr .align 1 _ZN8mmdeploy9operation4cuda4impl14_ThresholdMaskIfEEvPKT_Phmf_param_0,
	.param .u64 .ptr .align 1 _ZN8mmdeploy9operation4cuda4impl14_ThresholdMaskIfEEvPKT_Phmf_param_1,
	.param .u64 _ZN8mmdeploy9operation4cuda4impl14_ThresholdMaskIfEEvPKT_Phmf_param_2,
	.param .f32 _ZN8mmdeploy9operation4cuda4impl14_ThresholdMaskIfEEvPKT_Phmf_param_3
)
{
	.reg .pred 	%p<4>;
	.reg .b16 	%rs<2>;
	.reg .b32 	%r<6>;
	.reg .b32 	%f<3>;
	.reg .b64 	%rd<16>;

	ld.param.u64 	%rd7, [_ZN8mmdeploy9operation4cuda4impl14_ThresholdMaskIfEEvPKT_Phmf_param_0];
	ld.param.u64 	%rd8, [_ZN8mmdeploy9operation4cuda4impl14_ThresholdMaskIfEEvPKT_Phmf_param_1];
	ld.param.u64 	%rd9, [_ZN8mmdeploy9operation4cuda4impl14_ThresholdMaskIfEEvPKT_Phmf_param_2];
	ld.param.f32 	%f1, [_ZN8mmdeploy9operation4cuda4impl14_ThresholdMaskIfEEvPKT_Phmf_param_3];
	mov.u32 	%r2, %tid.x;
	mov.u32 	%r3, %ctaid.x;
	mov.u32 	%r1, %ntid.x;
	mul.wide.u32 	%rd10, %r3, %r1;
	cvt.u64.u32 	%rd11, %r2;
	add.s64 	%rd15, %rd10, %rd11;
	setp.ge.u64 	%p1, %rd15, %rd9;
	@%p1 bra 	$L__BB0_3;
	mov.u32 	%r4, %nctaid.x;
	mul.lo.s32 	%r5, %r1, %r4;
	cvt.u64.u32 	%rd2, %r5;
	cvta.to.global.u64 	%rd3, %rd7;
	cvta.to.global.u64 	%rd4, %rd8;
$L__BB0_2:
	shl.b64 	%rd12, %rd15, 2;
	add.s64 	%rd13, %rd3, %rd12;
	ld.global.f32 	%f2, [%rd13];
	setp.gt.f32 	%p2, %f2, %f1;
	selp.s16 	%rs1, -1, 0, %p2;
	add.s64 	%rd14, %rd4, %rd15;
	st.global.u8 	[%rd14], %rs1;
	add.s64 	%rd15, %rd15, %rd2;
	setp.lt.u64 	%p3, %rd15, %rd9;
	@%p3 bra 	$L__BB0_2;
$L__BB0_3:
	ret;

}


// ===== COMPILED SASS (sm_100) =====

	.target	sm_100

	.elftype	@"ET_EXEC"


//--------------------- .note.nv.tkinfo           --------------------------
	.section	.note.nv.tkinfo,"",@"SHT_NOTE"
	.sectionflags	@"SHF_NOTE_NV_TKINFO"
	.tkinfo
        /*0018*/ 	.word	0x00000002
        /*0030*/ 	.string	""
        /*0030*/ 	.string	"ptxas"
        /*0030*/ 	.string	"Cuda compilation tools, release 13.0, V13.0.88"
        /*0030*/ 	.string	"Build cuda_13.0.r13.0/compiler.36424714_0"
        /*0030*/ 	.string	"-arch sm_100 -m 64 "



//--------------------- .note.nv.cuinfo           --------------------------
	.section	.note.nv.cuinfo,"",@"SHT_NOTE"
	.sectionflags	@"SHF_NOTE_NV_CUINFO"
        /*0018*/ 	.short	0x0002
        /*001a*/ 	.short	0x0064
        /*001c*/ 	.short	0x0082
	.zero		2


//--------------------- .nv.info                  --------------------------
	.section	.nv.info,"",@"SHT_CUDA_INFO"
	.align	4


	//----- nvinfo : EIATTR_REGCOUNT
	.align		4
        /*0000*/ 	.byte	0x04, 0x2f
        /*0002*/ 	.short	(.L_1 - .L_0)
	.align		4
.L_0:
        /*0004*/ 	.word	index@(_ZN8mmdeploy9operation4cuda4impl14_ThresholdMaskIfEEvPKT_Phmf)
        /*0008*/ 	.word	0x0000000c


	//----- nvinfo : EIATTR_FRAME_SIZE
	.align		4
.L_1:
        /*000c*/ 	.byte	0x04, 0x11
        /*000e*/ 	.short	(.L_3 - .L_2)
	.align		4
.L_2:
        /*0010*/ 	.word	index@(_ZN8mmdeploy9operation4cuda4impl14_ThresholdMaskIfEEvPKT_Phmf)
        /*0014*/ 	.word	0x00000000


	//----- nvinfo : EIATTR_MIN_STACK_SIZE
	.align		4
.L_3:
        /*0018*/ 	.byte	0x04, 0x12
        /*001a*/ 	.short	(.L_5 - .L_4)
	.align		4
.L_4:
        /*001c*/ 	.word	index@(_ZN8mmdeploy9operation4cuda4impl14_ThresholdMaskIfEEvPKT_Phmf)
        /*0020*/ 	.word	0x00000000
.L_5:


//--------------------- .nv.compat                --------------------------
	.section	.nv.compat,"",@"SHT_CUDA_COMPAT_INFO"
	.align	4
        /*0000*/ 	.byte	0x02, 0x09, 0x00, 0x00, 0x02, 0x02, 0x01, 0x00, 0x02, 0x05, 0x05, 0x00, 0x03, 0x07, 0x01, 0x01
        /*0010*/ 	.byte	0x02, 0x03, 0x00, 0x00, 0x02, 0x06, 0x01, 0x00, 0x04, 0x0b, 0x08, 0x00, 0x09, 0x00, 0x00, 0x00
        /*0020*/ 	.byte	0x00, 0x00, 0x00, 0x00


//--------------------- .nv.info._ZN8mmdeploy9operation4cuda4impl14_ThresholdMaskIfEEvPKT_Phmf --------------------------
	.section	.nv.info._ZN8mmdeploy9operation4cuda4impl14_ThresholdMaskIfEEvPKT_Phmf,"",@"SHT_CUDA_INFO"
	.sectionflags	@""
	.align	4


	//----- nvinfo : EIATTR_CUDA_API_VERSION
	.align		4
        /*0000*/ 	.byte	0x04, 0x37
        /*0002*/ 	.short	(.L_7 - .L_6)
.L_6:
        /*0004*/ 	.word	0x00000082


	//----- nvinfo : EIATTR_KPARAM_INFO
	.align		4
.L_7:
        /*0008*/ 	.byte	0x04, 0x17
        /*000a*/ 	.short	(.L_9 - .L_8)
.L_8:
        /*000c*/ 	.word	0x00000000
        /*0010*/ 	.short	0x0003
        /*0012*/ 	.short	0x0018
        /*0014*/ 	.byte	0x00, 0xf0, 0x11, 0x00


	//----- nvinfo : EIATTR_KPARAM_INFO
	.align		4
.L_9:
        /*0018*/ 	.byte	0x04, 0x17
        /*001a*/ 	.short	(.L_11 - .L_10)
.L_10:
        /*001c*/ 	.word	0x00000000
        /*0020*/ 	.short	0x0002
        /*0022*/ 	.short	0x0010
        /*0024*/ 	.byte	0x00, 0xf0, 0x21, 0x00


	//----- nvinfo : EIATTR_KPARAM_INFO
	.align		4
.L_11:
        /*0028*/ 	.byte	0x04, 0x17
        /*002a*/ 	.short	(.L_13 - .L_12)
.L_12:
        /*002c*/ 	.word	0x00000000
        /*0030*/ 	.short	0x0001
        /*0032*/ 	.short	0x0008
        /*0034*/ 	.byte	0x00, 0xf5, 0x21, 0x00


	//----- nvinfo : EIATTR_KPARAM_INFO
	.align		4
.L_13:
        /*0038*/ 	.byte	0x04, 0x17
        /*003a*/ 	.short	(.L_15 - .L_14)
.L_14:
        /*003c*/ 	.word	0x00000000
        /*0040*/ 	.short	0x0000
        /*0042*/ 	.short	0x0000
        /*0044*/ 	.byte	0x00, 0xf5, 0x21, 0x00


	//----- nvinfo : EIATTR_SPARSE_MMA_MASK
	.align		4
.L_15:
        /*0048*/ 	.byte	0x03, 0x50
        /*004a*/ 	.short	0x0000


	//----- nvinfo : EIATTR_MAXREG_COUNT
	.align		4
        /*004c*/ 	.byte	0x03, 0x1b
        /*004e*/ 	.short	0x00ff


	//----- nvinfo : EIATTR_MERCURY_ISA_VERSION
	.align		4
        /*0050*/ 	.byte	0x03, 0x5f
        /*0052*/ 	.short	0x0101


	//----- nvinfo : EIATTR_VRC_CTA_INIT_COUNT
	.align		4
        /*0054*/ 	.byte	0x02, 0x4a
	.zero		1
	.zero		1


	//----- nvinfo : EIATTR_EXIT_INSTR_OFFSETS
	.align		4
        /*0058*/ 	.byte	0x04, 0x1c
        /*005a*/ 	.short	(.L_17 - .L_16)


	//   ....[0]....
.L_16:
        /*005c*/ 	.word	0x00000090


	//   ....[1]....
        /*0060*/ 	.word	0x000001e0


	//----- nvinfo : EIATTR_CRS_STACK_SIZE
	.align		4
.L_17:
        /*0064*/ 	.byte	0x04, 0x1e
        /*0066*/ 	.short	(.L_19 - .L_18)
.L_18:
        /*0068*/ 	.word	0x00000000


	//----- nvinfo : EIATTR_CBANK_PARAM_SIZE
	.align		4
.L_19:
        /*006c*/ 	.byte	0x03, 0x19
        /*006e*/ 	.short	0x001c


	//----- nvinfo : EIATTR_PARAM_CBANK
	.align		4
        /*0070*/ 	.byte	0x04, 0x0a
        /*0072*/ 	.short	(.L_21 - .L_20)
	.align		4
.L_20:
        /*0074*/ 	.word	index@(.nv.constant0._ZN8mmdeploy9operation4cuda4impl14_ThresholdMaskIfEEvPKT_Phmf)
        /*0078*/ 	.short	0x0380
        /*007a*/ 	.short	0x001c


	//----- nvinfo : EIATTR_SW_WAR
	.align		4
.L_21:
        /*007c*/ 	.byte	0x04, 0x36
        /*007e*/ 	.short	(.L_23 - .L_22)
.L_22:
        /*0080*/ 	.word	0x00000008
.L_23:


//--------------------- .nv.callgraph             --------------------------
	.section	.nv.callgraph,"",@"SHT_CUDA_CALLGRAPH"
	.align	4
	.sectionentsize	8
	.align		4
        /*0000*/ 	.word	0x00000000
	.align		4
        /*0004*/ 	.word	0xffffffff
	.align		4
        /*0008*/ 	.word	0x00000000
	.align		4
        /*000c*/ 	.word	0xfffffffe
	.align		4
        /*0010*/ 	.word	0x00000000
	.align		4
        /*0014*/ 	.word	0xfffffffd
	.align		4
        /*0018*/ 	.word	0x00000000
	.align		4
        /*001c*/ 	.word	0xfffffffc


//--------------------- .text._ZN8mmdeploy9operation4cuda4impl14_ThresholdMaskIfEEvPKT_Phmf --------------------------
	.section	.text._ZN8mmdeploy9operation4cuda4impl14_ThresholdMaskIfEEvPKT_Phmf,"ax",@progbits
	.align	128
        .global         _ZN8mmdeploy9operation4cuda4impl14_ThresholdMaskIfEEvPKT_Phmf
        .type           _ZN8mmdeploy9operation4cuda4impl14_ThresholdMaskIfEEvPKT_Phmf,@function
        .size           _ZN8mmdeploy9operation4cuda4impl14_ThresholdMaskIfEEvPKT_Phmf,(.L_x_2 - _ZN8mmdeploy9operation4cuda4impl14_ThresholdMaskIfEEvPKT_Phmf)
        .other          _ZN8mmdeploy9operation4cuda4impl14_ThresholdMaskIfEEvPKT_Phmf,@"STO_CUDA_ENTRY STV_DEFAULT"
_ZN8mmdeploy9operation4cuda4impl14_ThresholdMaskIfEEvPKT_Phmf:
.text._ZN8mmdeploy9operation4cuda4impl14_ThresholdMaskIfEEvPKT_Phmf:
[----:B------:R-:W-:Y:S01]  /*0000*/  LDC R1, c[0x0][0x37c] ;  /* 0x0000df00ff017b82 */ /* 0x000fe20000000800 */
[----:B------:R-:W0:Y:S07]  /*0010*/  S2R R2, SR_TID.X ;  /* 0x0000000000027919 */ /* 0x000e2e0000002100 */
[----:B------:R-:W0:Y:S01]  /*0020*/  S2UR UR4, SR_CTAID.X ;  /* 0x00000000000479c3 */ /* 0x000e220000002500 */
[----:B------:R-:W1:Y:S01]  /*0030*/  LDCU.64 UR8, c[0x0][0x390] ;  /* 0x00007200ff0877ac */ /* 0x000e620008000a00 */
[----:B------:R-:W-:-:S06]  /*0040*/  IMAD.MOV.U32 R3, RZ, RZ, RZ ;  /* 0x000000ffff037224 */ /* 0x000fcc00078e00ff */
[----:B------:R-:W0:Y:S02]  /*0050*/  LDC R5, c[0x0][0x360] ;  /* 0x0000d800ff057b82 */ /* 0x000e240000000800 */
[----:B0-----:R-:W-:-:S03]  /*0060*/  IMAD.WIDE.U32 R2, R5, UR4, R2 ;  /* 0x0000000405027c25 */ /* 0x001fc6000f8e0002 */
[----:B-1----:R-:W-:-:S04]  /*0070*/  ISETP.GE.U32.AND P0, PT, R2, UR8, PT ;  /* 0x0000000802007c0c */ /* 0x002fc8000bf06070 */
[----:B------:R-:W-:-:S13]  /*0080*/  ISETP.GE.U32.AND.EX P0, PT, R3, UR9, PT, P0 ;  /* 0x0000000903007c0c */ /* 0x000fda000bf06100 */
[----:B------:R-:W-:Y:S05]  /*0090*/  @P0 EXIT ;  /* 0x000000000000094d */ /* 0x000fea0003800000 */
[----:B------:R-:W0:Y:S01]  /*00a0*/  LDCU UR4, c[0x0][0x370] ;  /* 0x00006e00ff0477ac */ /* 0x000e220008000800 */
[----:B------:R-:W-:Y:S02]  /*00b0*/  IMAD.MOV.U32 R9, RZ, RZ, R2 ;  /* 0x000000ffff097224 */ /* 0x000fe400078e0002 */
[----:B------:R-:W-:Y:S01]  /*00c0*/  IMAD.MOV.U32 R6, RZ, RZ, R3 ;  /* 0x000000ffff067224 */ /* 0x000fe200078e0003 */
[----:B------:R-:W1:Y:S01]  /*00d0*/  LDCU.64 UR6, c[0x0][0x358] ;  /* 0x00006b00ff0677ac */ /* 0x000e620008000a00 */
[----:B------:R-:W2:Y:S01]  /*00e0*/  LDCU UR5, c[0x0][0x398] ;  /* 0x00007300ff0577ac */ /* 0x000ea20008000800 */
[----:B------:R-:W3:Y:S01]  /*00f0*/  LDCU.128 UR12, c[0x0][0x380] ;  /* 0x00007000ff0c77ac */ /* 0x000ee20008000c00 */
[----:B0-----:R-:W-:-:S07]  /*0100*/  IMAD R0, R5, UR4, RZ ;  /* 0x0000000405007c24 */ /* 0x001fce000f8e02ff */
.L_x_0:
[----:B---3--:R-:W-:-:S04]  /*0110*/  LEA R2, P0, R9, UR12, 0x2 ;  /* 0x0000000c09027c11 */ /* 0x008fc8000f8010ff */
[----:B------:R-:W-:-:S05]  /*0120*/  LEA.HI.X R3, R9, UR13, R6, 0x2, P0 ;  /* 0x0000000d09037c11 */ /* 0x000fca00080f1406 */
[----:B-1----:R-:W2:Y:S01]  /*0130*/  LDG.E R2, desc[UR6][R2.64] ;  /* 0x0000000602027981 */ /* 0x002ea2000c1e1900 */
[----:B------:R-:W-:-:S04]  /*0140*/  IADD3 R4, P1, PT, R9, UR14, RZ ;  /* 0x0000000e09047c10 */ /* 0x000fc8000ff3e0ff */
[----:B------:R-:W-:Y:S02]  /*0150*/  IADD3.X R5, PT, PT, R6, UR15, RZ, P1, !PT ;  /* 0x0000000f06057c10 */ /* 0x000fe40008ffe4ff */
[----:B--2---:R-:W-:-:S04]  /*0160*/  FSETP.GT.AND P0, PT, R2, UR5, PT ;  /* 0x0000000502007c0b */ /* 0x004fc8000bf04000 */
[----:B------:R-:W-:Y:S02]  /*0170*/  SEL R7, RZ, 0xffffffff, !P0 ;  /* 0xffffffffff077807 */ /* 0x000fe40004000000 */
[----:B------:R-:W-:-:S03]  /*0180*/  IADD3 R9, P0, PT, R0, R9, RZ ;  /* 0x0000000900097210 */ /* 0x000fc60007f1e0ff */
[----:B------:R0:W-:Y:S02]  /*0190*/  STG.E.U8 desc[UR6][R4.64], R7 ;  /* 0x0000000704007986 */ /* 0x0001e4000c101106 */
[----:B------:R-:W-:Y:S01]  /*01a0*/  IMAD.X R6, RZ, RZ, R6, P0 ;  /* 0x000000ffff067224 */ /* 0x000fe200000e0606 */
[----:B------:R-:W-:-:S04]  /*01b0*/  ISETP.GE.U32.AND P0, PT, R9, UR8, PT ;  /* 0x0000000809007c0c */ /* 0x000fc8000bf06070 */
[----:B------:R-:W-:-:S13]  /*01c0*/  ISETP.GE.U32.AND.EX P0, PT, R6, UR9, PT, P0 ;  /* 0x0000000906007c0c */ /* 0x000fda000bf06100 */
[----:B0-----:R-:W-:Y:S05]  /*01d0*/  @!P0 BRA `(.L_x_0) ;  /* 0xfffffffc00cc8947 */ /* 0x001fea000383ffff */
[----:B------:R-:W-:Y:S05]  /*01e0*/  EXIT ;  /* 0x000000000000794d */ /* 0x000fea0003800000 */
.L_x_1:
[----:B------:R-:W-:-:S00]  /*01f0*/  BRA `(.L_x_1) ;  /* 0xfffffffc00fc7947 */ /* 0x000fc0000383ffff */
[----:B------:R-:W-:-:S00]  /*0200*/  NOP ;  /* 0x0000000000007918 */ /* 0x000fc00000000000 */
[----:B------:R-:W-:-:S00]  /*0210*/  NOP ;  /* 0x0000000000007918 */ /* 0x000fc00000000000 */
[----:B------:R-:W-:-:S00]  /*0220*/  NOP ;  /* 0x0000000000007918 */ /* 0x000fc00000000000 */
[----:B------:R-:W-:-:S00]  /*0230*/  NOP ;  /* 0x0000000000007918 */ /* 0x000fc00000000000 */
[----:B------:R-:W-:-:S00]  /*0240*/  NOP ;  /* 0x0000000000007918 */ /* 0x000fc00000000000 */
[----:B------:R-:W-:-:S00]  /*0250*/  NOP ;  /* 0x0000000000007918 */ /* 0x000fc00000000000 */
[----:B------:R-:W-:-:S00]  /*0260*/  NOP ;  /* 0x0000000000007918 */ /* 0x000fc00000000000 */
[----:B------:R-:W-:-:S00]  /*0270*/  NOP ;  /* 0x0000000000007918 */ /* 0x000fc00000000000 */
.L_x_2:


//--------------------- .nv.shared.reserved.0     --------------------------
	.section	.nv.shared.reserved.0,"aw",@nobits
	.weak		__nv_reservedSMEM_offset_0_alias
	.size		__nv_reservedSMEM_offset_0_alias, 0, 64
	.other		__nv_reservedSMEM_offset_0_alias,@"STO_CUDA_RESERVED_SHARED STV_DEFAULT"
__nv_reservedSMEM_offset_0_alias:
	.zero		0
	.zero		64


//--------------------- .nv.constant0._ZN8mmdeploy9operation4cuda4impl14_ThresholdMaskIfEEvPKT_Phmf --------------------------
	.section	.nv.constant0._ZN8mmdeploy9operation4cuda4impl14_ThresholdMaskIfEEvPKT_Phmf,"a",@progbits
	.sectionflags	@""
	.align	4
.nv.constant0._ZN8mmdeploy9operation4cuda4impl14_ThresholdMaskIfEEvPKT_Phmf:
	.zero		924


//--------------------- SYMBOLS --------------------------

	.type		.nv.reservedSmem.offset0,@object
	.size		.nv.reservedSmem.offset0,0x4
